//
// Generated by NVIDIA NVVM Compiler
//
// Compiler Build ID: CL-36424714
// Cuda compilation tools, release 13.0, V13.0.88
// Based on NVVM 20.0.0
//

.version 9.0
.target sm_100
.address_size 64

	// .globl	_Z16what_is_my_id_2dPjS_S_S_S_S_S_S_S_S_S_

.visible .entry _Z16what_is_my_id_2dPjS_S_S_S_S_S_S_S_S_S_(
	.param .u64 .ptr .align 1 _Z16what_is_my_id_2dPjS_S_S_S_S_S_S_S_S_S__param_0,
	.param .u64 .ptr .align 1 _Z16what_is_my_id_2dPjS_S_S_S_S_S_S_S_S_S__param_1,
	.param .u64 .ptr .align 1 _Z16what_is_my_id_2dPjS_S_S_S_S_S_S_S_S_S__param_2,
	.param .u64 .ptr .align 1 _Z16what_is_my_id_2dPjS_S_S_S_S_S_S_S_S_S__param_3,
	.param .u64 .ptr .align 1 _Z16what_is_my_id_2dPjS_S_S_S_S_S_S_S_S_S__param_4,
	.param .u64 .ptr .align 1 _Z16what_is_my_id_2dPjS_S_S_S_S_S_S_S_S_S__param_5,
	.param .u64 .ptr .align 1 _Z16what_is_my_id_2dPjS_S_S_S_S_S_S_S_S_S__param_6,
	.param .u64 .ptr .align 1 _Z16what_is_my_id_2dPjS_S_S_S_S_S_S_S_S_S__param_7,
	.param .u64 .ptr .align 1 _Z16what_is_my_id_2dPjS_S_S_S_S_S_S_S_S_S__param_8,
	.param .u64 .ptr .align 1 _Z16what_is_my_id_2dPjS_S_S_S_S_S_S_S_S_S__param_9,
	.param .u64 .ptr .align 1 _Z16what_is_my_id_2dPjS_S_S_S_S_S_S_S_S_S__param_10
)
{
	.reg .b32 	%r<13>;
	.reg .b64 	%rd<35>;

	ld.param.u64 	%rd1, [_Z16what_is_my_id_2dPjS_S_S_S_S_S_S_S_S_S__param_0];
	ld.param.u64 	%rd2, [_Z16what_is_my_id_2dPjS_S_S_S_S_S_S_S_S_S__param_1];
	ld.param.u64 	%rd3, [_Z16what_is_my_id_2dPjS_S_S_S_S_S_S_S_S_S__param_2];
	ld.param.u64 	%rd4, [_Z16what_is_my_id_2dPjS_S_S_S_S_S_S_S_S_S__param_3];
	ld.param.u64 	%rd5, [_Z16what_is_my_id_2dPjS_S_S_S_S_S_S_S_S_S__param_4];
	ld.param.u64 	%rd6, [_Z16what_is_my_id_2dPjS_S_S_S_S_S_S_S_S_S__param_5];
	ld.param.u64 	%rd7, [_Z16what_is_my_id_2dPjS_S_S_S_S_S_S_S_S_S__param_6];
	ld.param.u64 	%rd8, [_Z16what_is_my_id_2dPjS_S_S_S_S_S_S_S_S_S__param_7];
	ld.param.u64 	%rd9, [_Z16what_is_my_id_2dPjS_S_S_S_S_S_S_S_S_S__param_8];
	ld.param.u64 	%rd10, [_Z16what_is_my_id_2dPjS_S_S_S_S_S_S_S_S_S__param_9];
	ld.param.u64 	%rd11, [_Z16what_is_my_id_2dPjS_S_S_S_S_S_S_S_S_S__param_10];
	cvta.to.global.u64 	%rd12, %rd11;
	cvta.to.global.u64 	%rd13, %rd10;
	cvta.to.global.u64 	%rd14, %rd9;
	cvta.to.global.u64 	%rd15, %rd8;
	cvta.to.global.u64 	%rd16, %rd7;
	cvta.to.global.u64 	%rd17, %rd6;
	cvta.to.global.u64 	%rd18, %rd5;
	cvta.to.global.u64 	%rd19, %rd4;
	cvta.to.global.u64 	%rd20, %rd3;
	cvta.to.global.u64 	%rd21, %rd2;
	cvta.to.global.u64 	%rd22, %rd1;
	mov.u32 	%r1, %ctaid.x;
	mov.u32 	%r2, %ntid.x;
	mov.u32 	%r3, %tid.x;
	mad.lo.s32 	%r4, %r1, %r2, %r3;
	mov.u32 	%r5, %ctaid.y;
	mov.u32 	%r6, %ntid.y;
	mov.u32 	%r7, %tid.y;
	mad.lo.s32 	%r8, %r5, %r6, %r7;
	mov.u32 	%r9, %nctaid.x;
	mul.lo.s32 	%r10, %r9, %r2;
	mad.lo.s32 	%r11, %r10, %r8, %r4;
	mul.wide.u32 	%rd23, %r11, 4;
	add.s64 	%rd24, %rd22, %rd23;
	st.global.u32 	[%rd24], %r1;
	add.s64 	%rd25, %rd21, %rd23;
	st.global.u32 	[%rd25], %r5;
	add.s64 	%rd26, %rd20, %rd23;
	st.global.u32 	[%rd26], %r3;
	add.s64 	%rd27, %rd19, %rd23;
	st.global.u32 	[%rd27], %r7;
	add.s64 	%rd28, %rd18, %rd23;
	st.global.u32 	[%rd28], %r4;
	add.s64 	%rd29, %rd17, %rd23;
	st.global.u32 	[%rd29], %r8;
	add.s64 	%rd30, %rd16, %rd23;
	st.global.u32 	[%rd30], %r9;
	mov.u32 	%r12, %nctaid.y;
	add.s64 	%rd31, %rd15, %rd23;
	st.global.u32 	[%rd31], %r12;
	add.s64 	%rd32, %rd14, %rd23;
	st.global.u32 	[%rd32], %r2;
	add.s64 	%rd33, %rd13, %rd23;
	st.global.u32 	[%rd33], %r6;
	add.s64 	%rd34, %rd12, %rd23;
	st.global.u32 	[%rd34], %r11;
	ret;

}


// ===== COMPILED SASS (sm_100) =====

	.target	sm_100

	.elftype	@"ET_EXEC"


//--------------------- .note.nv.tkinfo           --------------------------
	.section	.note.nv.tkinfo,"",@"SHT_NOTE"
	.sectionflags	@"SHF_NOTE_NV_TKINFO"
	.tkinfo
        /*0018*/ 	.word	0x00000002
        /*0030*/ 	.string	""
        /*0030*/ 	.string	"ptxas"
        /*0030*/ 	.string	"Cuda compilation tools, release 13.0, V13.0.88"
        /*0030*/ 	.string	"Build cuda_13.0.r13.0/compiler.36424714_0"
        /*0030*/ 	.string	"-arch sm_100 -m 64 "



//--------------------- .note.nv.cuinfo           --------------------------
	.section	.note.nv.cuinfo,"",@"SHT_NOTE"
	.sectionflags	@"SHF_NOTE_NV_CUINFO"
        /*0018*/ 	.short	0x0002
        /*001a*/ 	.short	0x0064
        /*001c*/ 	.short	0x0082
	.zero		2


//--------------------- .nv.info                  --------------------------
	.section	.nv.info,"",@"SHT_CUDA_INFO"
	.align	4


	//----- nvinfo : EIATTR_REGCOUNT
	.align		4
        /*0000*/ 	.byte	0x04, 0x2f
        /*0002*/ 	.short	(.L_1 - .L_0)
	.align		4
.L_0:
        /*0004*/ 	.word	index@(_Z16what_is_my_id_2dPjS_S_S_S_S_S_S_S_S_S_)
        /*0008*/ 	.word	0x00000020


	//----- nvinfo : EIATTR_FRAME_SIZE
	.align		4
.L_1:
        /*000c*/ 	.byte	0x04, 0x11
        /*000e*/ 	.short	(.L_3 - .L_2)
	.align		4
.L_2:
        /*0010*/ 	.word	index@(_Z16what_is_my_id_2dPjS_S_S_S_S_S_S_S_S_S_)
        /*0014*/ 	.word	0x00000000


	//----- nvinfo : EIATTR_MIN_STACK_SIZE
	.align		4
.L_3:
        /*0018*/ 	.byte	0x04, 0x12
        /*001a*/ 	.short	(.L_5 - .L_4)
	.align		4
.L_4:
        /*001c*/ 	.word	index@(_Z16what_is_my_id_2dPjS_S_S_S_S_S_S_S_S_S_)
        /*0020*/ 	.word	0x00000000
.L_5:


//--------------------- .nv.compat                --------------------------
	.section	.nv.compat,"",@"SHT_CUDA_COMPAT_INFO"
	.align	4
        /*0000*/ 	.byte	0x02, 0x09, 0x00, 0x00, 0x02, 0x02, 0x01, 0x00, 0x02, 0x05, 0x05, 0x00, 0x03, 0x07, 0x01, 0x01
        /*0010*/ 	.byte	0x02, 0x03, 0x00, 0x00, 0x02, 0x06, 0x01, 0x00, 0x04, 0x0b, 0x08, 0x00, 0x09, 0x00, 0x00, 0x00
        /*0020*/ 	.byte	0x00, 0x00, 0x00, 0x00


//--------------------- .nv.info._Z16what_is_my_id_2dPjS_S_S_S_S_S_S_S_S_S_ --------------------------
	.section	.nv.info._Z16what_is_my_id_2dPjS_S_S_S_S_S_S_S_S_S_,"",@"SHT_CUDA_INFO"
	.sectionflags	@""
	.align	4


	//----- nvinfo : EIATTR_CUDA_API_VERSION
	.align		4
        /*0000*/ 	.byte	0x04, 0x37
        /*0002*/ 	.short	(.L_7 - .L_6)
.L_6:
        /*0004*/ 	.word	0x00000082


	//----- nvinfo : EIATTR_KPARAM_INFO
	.align		4
.L_7:
        /*0008*/ 	.byte	0x04, 0x17
        /*000a*/ 	.short	(.L_9 - .L_8)
.L_8:
        /*000c*/ 	.word	0x00000000
        /*0010*/ 	.short	0x000a
        /*0012*/ 	.short	0x0050
        /*0014*/ 	.byte	0x00, 0xf5, 0x21, 0x00


	//----- nvinfo : EIATTR_KPARAM_INFO
	.align		4
.L_9:
        /*0018*/ 	.byte	0x04, 0x17
        /*001a*/ 	.short	(.L_11 - .L_10)
.L_10:
        /*001c*/ 	.word	0x00000000
        /*0020*/ 	.short	0x0009
        /*0022*/ 	.short	0x0048
        /*0024*/ 	.byte	0x00, 0xf5, 0x21, 0x00


	//----- nvinfo : EIATTR_KPARAM_INFO
	.align		4
.L_11:
        /*0028*/ 	.byte	0x04, 0x17
        /*002a*/ 	.short	(.L_13 - .L_12)
.L_12:
        /*002c*/ 	.word	0x00000000
        /*0030*/ 	.short	0x0008
        /*0032*/ 	.short	0x0040
        /*0034*/ 	.byte	0x00, 0xf5, 0x21, 0x00


	//----- nvinfo : EIATTR_KPARAM_INFO
	.align		4
.L_13:
        /*0038*/ 	.byte	0x04, 0x17
        /*003a*/ 	.short	(.L_15 - .L_14)
.L_14:
        /*003c*/ 	.word	0x00000000
        /*0040*/ 	.short	0x0007
        /*0042*/ 	.short	0x0038
        /*0044*/ 	.byte	0x00, 0xf5, 0x21, 0x00


	//----- nvinfo : EIATTR_KPARAM_INFO
	.align		4
.L_15:
        /*0048*/ 	.byte	0x04, 0x17
        /*004a*/ 	.short	(.L_17 - .L_16)
.L_16:
        /*004c*/ 	.word	0x00000000
        /*0050*/ 	.short	0x0006
        /*0052*/ 	.short	0x0030
        /*0054*/ 	.byte	0x00, 0xf5, 0x21, 0x00


	//----- nvinfo : EIATTR_KPARAM_INFO
	.align		4
.L_17:
        /*0058*/ 	.byte	0x04, 0x17
        /*005a*/ 	.short	(.L_19 - .L_18)
.L_18:
        /*005c*/ 	.word	0x00000000
        /*0060*/ 	.short	0x0005
        /*0062*/ 	.short	0x0028
        /*0064*/ 	.byte	0x00, 0xf5, 0x21, 0x00


	//----- nvinfo : EIATTR_KPARAM_INFO
	.align		4
.L_19:
        /*0068*/ 	.byte	0x04, 0x17
        /*006a*/ 	.short	(.L_21 - .L_20)
.L_20:
        /*006c*/ 	.word	0x00000000
        /*0070*/ 	.short	0x0004
        /*0072*/ 	.short	0x0020
        /*0074*/ 	.byte	0x00, 0xf5, 0x21, 0x00


	//----- nvinfo : EIATTR_KPARAM_INFO
	.align		4
.L_21:
        /*0078*/ 	.byte	0x04, 0x17
        /*007a*/ 	.short	(.L_23 - .L_22)
.L_22:
        /*007c*/ 	.word	0x00000000
        /*0080*/ 	.short	0x0003
        /*0082*/ 	.short	0x0018
        /*0084*/ 	.byte	0x00, 0xf5, 0x21, 0x00


	//----- nvinfo : EIATTR_KPARAM_INFO
	.align		4
.L_23:
        /*0088*/ 	.byte	0x04, 0x17
        /*008a*/ 	.short	(.L_25 - .L_24)
.L_24:
        /*008c*/ 	.word	0x00000000
        /*0090*/ 	.short	0x0002
        /*0092*/ 	.short	0x0010
        /*0094*/ 	.byte	0x00, 0xf5, 0x21, 0x00


	//----- nvinfo : EIATTR_KPARAM_INFO
	.align		4
.L_25:
        /*0098*/ 	.byte	0x04, 0x17
        /*009a*/ 	.short	(.L_27 - .L_26)
.L_26:
        /*009c*/ 	.word	0x00000000
        /*00a0*/ 	.short	0x0001
        /*00a2*/ 	.short	0x0008
        /*00a4*/ 	.byte	0x00, 0xf5, 0x21, 0x00


	//----- nvinfo : EIATTR_KPARAM_INFO
	.align		4
.L_27:
        /*00a8*/ 	.byte	0x04, 0x17
        /*00aa*/ 	.short	(.L_29 - .L_28)
.L_28:
        /*00ac*/ 	.word	0x00000000
        /*00b0*/ 	.short	0x0000
        /*00b2*/ 	.short	0x0000
        /*00b4*/ 	.byte	0x00, 0xf5, 0x21, 0x00


	//----- nvinfo : EIATTR_SPARSE_MMA_MASK
	.align		4
.L_29:
        /*00b8*/ 	.byte	0x03, 0x50
        /*00ba*/ 	.short	0x0000


	//----- nvinfo : EIATTR_MAXREG_COUNT
	.align		4
        /*00bc*/ 	.byte	0x03, 0x1b
        /*00be*/ 	.short	0x00ff


	//----- nvinfo : EIATTR_MERCURY_ISA_VERSION
	.align		4
        /*00c0*/ 	.byte	0x03, 0x5f
        /*00c2*/ 	.short	0x0101


	//----- nvinfo : EIATTR_VRC_CTA_INIT_COUNT
	.align		4
        /*00c4*/ 	.byte	0x02, 0x4a
	.zero		1
	.zero		1


	//----- nvinfo : EIATTR_EXIT_INSTR_OFFSETS
	.align		4
        /*00c8*/ 	.byte	0x04, 0x1c
        /*00ca*/ 	.short	(.L_31 - .L_30)


	//   ....[0]....
.L_30:
        /*00cc*/ 	.word	0x000002f0


	//----- nvinfo : EIATTR_CBANK_PARAM_SIZE
	.align		4
.L_31:
        /*00d0*/ 	.byte	0x03, 0x19
        /*00d2*/ 	.short	0x0058


	//----- nvinfo : EIATTR_PARAM_CBANK
	.align		4
        /*00d4*/ 	.byte	0x04, 0x0a
        /*00d6*/ 	.short	(.L_33 - .L_32)
	.align		4
.L_32:
        /*00d8*/ 	.word	index@(.nv.constant0._Z16what_is_my_id_2dPjS_S_S_S_S_S_S_S_S_S_)
        /*00dc*/ 	.short	0x0380
        /*00de*/ 	.short	0x0058


	//----- nvinfo : EIATTR_SW_WAR
	.align		4
.L_33:
        /*00e0*/ 	.byte	0x04, 0x36
        /*00e2*/ 	.short	(.L_35 - .L_34)
.L_34:
        /*00e4*/ 	.word	0x00000008
.L_35:


//--------------------- .nv.callgraph             --------------------------
	.section	.nv.callgraph,"",@"SHT_CUDA_CALLGRAPH"
	.align	4
	.sectionentsize	8
	.align		4
        /*0000*/ 	.word	0x00000000
	.align		4
        /*0004*/ 	.word	0xffffffff
	.align		4
        /*0008*/ 	.word	0x00000000
	.align		4
        /*000c*/ 	.word	0xfffffffe
	.align		4
        /*0010*/ 	.word	0x00000000
	.align		4
        /*0014*/ 	.word	0xfffffffd
	.align		4
        /*0018*/ 	.word	0x00000000
	.align		4
        /*001c*/ 	.word	0xfffffffc


//--------------------- .text._Z16what_is_my_id_2dPjS_S_S_S_S_S_S_S_S_S_ --------------------------
	.section	.text._Z16what_is_my_id_2dPjS_S_S_S_S_S_S_S_S_S_,"ax",@progbits
	.align	128
        .global         _Z16what_is_my_id_2dPjS_S_S_S_S_S_S_S_S_S_
        .type           _Z16what_is_my_id_2dPjS_S_S_S_S_S_S_S_S_S_,@function
        .size           _Z16what_is_my_id_2dPjS_S_S_S_S_S_S_S_S_S_,(.L_x_1 - _Z16what_is_my_id_2dPjS_S_S_S_S_S_S_S_S_S_)
        .other          _Z16what_is_my_id_2dPjS_S_S_S_S_S_S_S_S_S_,@"STO_CUDA_ENTRY STV_DEFAULT"
_Z16what_is_my_id_2dPjS_S_S_S_S_S_S_S_S_S_:
.text._Z16what_is_my_id_2dPjS_S_S_S_S_S_S_S_S_S_:
[----:B------:R-:W-:Y:S01]  /*0000*/  LDC R1, c[0x0][0x37c] ;  /* 0x0000df00ff017b82 */ /* 0x000fe20000000800 */
[----:B------:R-:W0:Y:S07]  /*0010*/  S2R R24, SR_CTAID.X ;  /* 0x0000000000187919 */ /* 0x000e2e0000002500 */
[----:B------:R-:W0:Y:S01]  /*0020*/  LDC R3, c[0x0][0x360] ;  /* 0x0000d800ff037b82 */ /* 0x000e220000000800 */
[----:B------:R-:W1:Y:S01]  /*0030*/  LDCU.64 UR4, c[0x0][0x358] ;  /* 0x00006b00ff0477ac */ /* 0x000e620008000a00 */
[----:B------:R-:W0:Y:S01]  /*0040*/  S2R R17, SR_TID.X ;  /* 0x0000000000117919 */ /* 0x000e220000002100 */
[----:B------:R-:W2:Y:S05]  /*0050*/  S2R R19, SR_CTAID.Y ;  /* 0x0000000000137919 */ /* 0x000eaa0000002600 */
[----:B------:R-:W2:Y:S01]  /*0060*/  LDC R2, c[0x0][0x364] ;  /* 0x0000d900ff027b82 */ /* 0x000ea20000000800 */
[----:B------:R-:W2:Y:S07]  /*0070*/  S2R R25, SR_TID.Y ;  /* 0x0000000000197919 */ /* 0x000eae0000002200 */
[----:B------:R-:W3:Y:S08]  /*0080*/  LDC R6, c[0x0][0x370] ;  /* 0x0000dc00ff067b82 */ /* 0x000ef00000000800 */
[----:B------:R-:W4:Y:S08]  /*0090*/  LDC.64 R26, c[0x0][0x380] ;  /* 0x0000e000ff1a7b82 */ /* 0x000f300000000a00 */
[----:B------:R-:W5:Y:S01]  /*00a0*/  LDC.64 R14, c[0x0][0x388] ;  /* 0x0000e200ff0e7b82 */ /* 0x000f620000000a00 */
[----:B0-----:R-:W-:-:S07]  /*00b0*/  IMAD R7, R24, R3, R17 ;  /* 0x0000000318077224 */ /* 0x001fce00078e0211 */
[----:B------:R-:W0:Y:S01]  /*00c0*/  LDC.64 R12, c[0x0][0x390] ;  /* 0x0000e400ff0c7b82 */ /* 0x000e220000000a00 */
[----:B---3--:R-:W-:Y:S02]  /*00d0*/  IMAD R0, R3, R6, RZ ;  /* 0x0000000603007224 */ /* 0x008fe400078e02ff */
[----:B--2---:R-:W-:-:S04]  /*00e0*/  IMAD R5, R19, R2, R25 ;  /* 0x0000000213057224 */ /* 0x004fc800078e0219 */
[----:B------:R-:W-:Y:S01]  /*00f0*/  IMAD R0, R5, R0, R7 ;  /* 0x0000000005007224 */ /* 0x000fe200078e0207 */
[----:B------:R-:W2:Y:S03]  /*0100*/  LDC.64 R22, c[0x0][0x398] ;  /* 0x0000e600ff167b82 */ /* 0x000ea60000000a00 */
[----:B----4-:R-:W-:-:S04]  /*0110*/  IMAD.WIDE.U32 R26, R0, 0x4, R26 ;  /* 0x00000004001a7825 */ /* 0x010fc800078e001a */
[C---:B-----5:R-:W-:Y:S01]  /*0120*/  IMAD.WIDE.U32 R28, R0.reuse, 0x4, R14 ;  /* 0x00000004001c7825 */ /* 0x060fe200078e000e */
[----:B-1----:R-:W-:Y:S01]  /*0130*/  STG.E desc[UR4][R26.64], R24 ;  /* 0x000000181a007986 */ /* 0x002fe2000c101904 */
[----:B------:R-:W1:Y:S03]  /*0140*/  LDC.64 R8, c[0x0][0x3a0] ;  /* 0x0000e800ff087b82 */ /* 0x000e660000000a00 */
[----:B------:R-:W-:Y:S01]  /*0150*/  STG.E desc[UR4][R28.64], R19 ;  /* 0x000000131c007986 */ /* 0x000fe2000c101904 */
[----:B0-----:R-:W-:-:S04]  /*0160*/  IMAD.WIDE.U32 R12, R0, 0x4, R12 ;  /* 0x00000004000c7825 */ /* 0x001fc800078e000c */
[----:B------:R-:W0:Y:S01]  /*0170*/  LDC.64 R10, c[0x0][0x3a8] ;  /* 0x0000ea00ff0a7b82 */ /* 0x000e220000000a00 */
[----:B------:R3:W-:Y:S01]  /*0180*/  STG.E desc[UR4][R12.64], R17 ;  /* 0x000000110c007986 */ /* 0x0007e2000c101904 */
[----:B--2---:R-:W-:-:S06]  /*0190*/  IMAD.WIDE.U32 R22, R0, 0x4, R22 ;  /* 0x0000000400167825 */ /* 0x004fcc00078e0016 */
[----:B------:R-:W2:Y:S01]  /*01a0*/  LDC.64 R14, c[0x0][0x3b8] ;  /* 0x0000ee00ff0e7b82 */ /* 0x000ea20000000a00 */
[----:B------:R-:W-:Y:S07]  /*01b0*/  STG.E desc[UR4][R22.64], R25 ;  /* 0x0000001916007986 */ /* 0x000fee000c101904 */
[----:B---3--:R-:W3:Y:S01]  /*01c0*/  LDC.64 R12, c[0x0][0x3b0] ;  /* 0x0000ec00ff0c7b82 */ /* 0x008ee20000000a00 */
[----:B-1----:R-:W-:-:S05]  /*01d0*/  IMAD.WIDE.U32 R8, R0, 0x4, R8 ;  /* 0x0000000400087825 */ /* 0x002fca00078e0008 */
[----:B------:R-:W-:Y:S02]  /*01e0*/  STG.E desc[UR4][R8.64], R7 ;  /* 0x0000000708007986 */ /* 0x000fe4000c101904 */
[----:B------:R-:W1:Y:S01]  /*01f0*/  LDC.64 R16, c[0x0][0x3c0] ;  /* 0x0000f000ff107b82 */ /* 0x000e620000000a00 */
[----:B0-----:R-:W-:-:S05]  /*0200*/  IMAD.WIDE.U32 R10, R0, 0x4, R10 ;  /* 0x00000004000a7825 */ /* 0x001fca00078e000a */
[----:B------:R-:W-:Y:S02]  /*0210*/  STG.E desc[UR4][R10.64], R5 ;  /* 0x000000050a007986 */ /* 0x000fe4000c101904 */
[----:B------:R-:W0:Y:S01]  /*0220*/  LDC.64 R18, c[0x0][0x3c8] ;  /* 0x0000f200ff127b82 */ /* 0x000e220000000a00 */
[----:B--2---:R-:W-:-:S07]  /*0230*/  IMAD.WIDE.U32 R14, R0, 0x4, R14 ;  /* 0x00000004000e7825 */ /* 0x004fce00078e000e */
[----:B------:R-:W2:Y:S01]  /*0240*/  LDC.64 R20, c[0x0][0x3d0] ;  /* 0x0000f400ff147b82 */ /* 0x000ea20000000a00 */
[----:B---3--:R-:W-:-:S05]  /*0250*/  IMAD.WIDE.U32 R12, R0, 0x4, R12 ;  /* 0x00000004000c7825 */ /* 0x008fca00078e000c */
[----:B------:R-:W-:Y:S02]  /*0260*/  STG.E desc[UR4][R12.64], R6 ;  /* 0x000000060c007986 */ /* 0x000fe4000c101904 */
[----:B------:R-:W3:Y:S01]  /*0270*/  LDC R4, c[0x0][0x374] ;  /* 0x0000dd00ff047b82 */ /* 0x000ee20000000800 */
[----:B-1----:R-:W-:-:S04]  /*0280*/  IMAD.WIDE.U32 R16, R0, 0x4, R16 ;  /* 0x0000000400107825 */ /* 0x002fc800078e0010 */
[----:B0-----:R-:W-:-:S04]  /*0290*/  IMAD.WIDE.U32 R18, R0, 0x4, R18 ;  /* 0x0000000400127825 */ /* 0x001fc800078e0012 */
[----:B--2---:R-:W-:Y:S01]  /*02a0*/  IMAD.WIDE.U32 R20, R0, 0x4, R20 ;  /* 0x0000000400147825 */ /* 0x004fe200078e0014 */
[----:B---3--:R-:W-:Y:S04]  /*02b0*/  STG.E desc[UR4][R14.64], R4 ;  /* 0x000000040e007986 */ /* 0x008fe8000c101904 */
[----:B------:R-:W-:Y:S04]  /*02c0*/  STG.E desc[UR4][R16.64], R3 ;  /* 0x0000000310007986 */ /* 0x000fe8000c101904 */
[----:B------:R-:W-:Y:S04]  /*02d0*/  STG.E desc[UR4][R18.64], R2 ;  /* 0x0000000212007986 */ /* 0x000fe8000c101904 */
[----:B------:R-:W-:Y:S01]  /*02e0*/  STG.E desc[UR4][R20.64], R0 ;  /* 0x0000000014007986 */ /* 0x000fe2000c101904 */
[----:B------:R-:W-:Y:S05]  /*02f0*/  EXIT ;  /* 0x000000000000794d */ /* 0x000fea0003800000 */
.L_x_0:
[----:B------:R-:W-:-:S00]  /*0300*/  BRA `(.L_x_0) ;  /* 0xfffffffc00fc7947 */ /* 0x000fc0000383ffff */
[----:B------:R-:W-:-:S00]  /*0310*/  NOP ;  /* 0x0000000000007918 */ /* 0x000fc00000000000 */
        /* <DEDUP_REMOVED lines=14> */
.L_x_1:


//--------------------- .nv.shared.reserved.0     --------------------------
	.section	.nv.shared.reserved.0,"aw",@nobits
	.weak		__nv_reservedSMEM_offset_0_alias
	.size		__nv_reservedSMEM_offset_0_alias, 0, 64
	.other		__nv_reservedSMEM_offset_0_alias,@"STO_CUDA_RESERVED_SHARED STV_DEFAULT"
__nv_reservedSMEM_offset_0_alias:
	.zero		0
	.zero		64


//--------------------- .nv.constant0._Z16what_is_my_id_2dPjS_S_S_S_S_S_S_S_S_S_ --------------------------
	.section	.nv.constant0._Z16what_is_my_id_2dPjS_S_S_S_S_S_S_S_S_S_,"a",@progbits
	.sectionflags	@""
	.align	4
.nv.constant0._Z16what_is_my_id_2dPjS_S_S_S_S_S_S_S_S_S_:
	.zero		984


//--------------------- SYMBOLS --------------------------

	.type		.nv.reservedSmem.offset0,@object
	.size		.nv.reservedSmem.offset0,0x4
